//
// Generated by NVIDIA NVVM Compiler
//
// Compiler Build ID: CL-36424714
// Cuda compilation tools, release 13.0, V13.0.88
// Based on NVVM 20.0.0
//

.version 9.0
.target sm_100
.address_size 64

	// .globl	_Z5mm32wPfS_S_iii
// _ZZ5mm32wPfS_S_iiiE8A_shared has been demoted
// _ZZ5mm32wPfS_S_iiiE8B_shared has been demoted

.visible .entry _Z5mm32wPfS_S_iii(
	.param .u64 .ptr .align 1 _Z5mm32wPfS_S_iii_param_0,
	.param .u64 .ptr .align 1 _Z5mm32wPfS_S_iii_param_1,
	.param .u64 .ptr .align 1 _Z5mm32wPfS_S_iii_param_2,
	.param .u32 _Z5mm32wPfS_S_iii_param_3,
	.param .u32 _Z5mm32wPfS_S_iii_param_4,
	.param .u32 _Z5mm32wPfS_S_iii_param_5
)
{
	.reg .pred 	%p<55>;
	.reg .b32 	%r<98>;
	.reg .b32 	%f<531>;
	.reg .b64 	%rd<42>;
	// demoted variable
	.shared .align 4 .b8 _ZZ5mm32wPfS_S_iiiE8A_shared[8192];
	// demoted variable
	.shared .align 4 .b8 _ZZ5mm32wPfS_S_iiiE8B_shared[8192];
	ld.param.u64 	%rd5, [_Z5mm32wPfS_S_iii_param_0];
	ld.param.u64 	%rd6, [_Z5mm32wPfS_S_iii_param_1];
	ld.param.u64 	%rd4, [_Z5mm32wPfS_S_iii_param_2];
	ld.param.u32 	%r47, [_Z5mm32wPfS_S_iii_param_3];
	ld.param.u32 	%r45, [_Z5mm32wPfS_S_iii_param_4];
	ld.param.u32 	%r46, [_Z5mm32wPfS_S_iii_param_5];
	cvta.to.global.u64 	%rd1, %rd5;
	cvta.to.global.u64 	%rd2, %rd6;
	mov.u32 	%r48, %ctaid.x;
	shl.b32 	%r1, %r48, 7;
	setp.ge.u32 	%p1, %r1, %r46;
	mov.u32 	%r49, %ctaid.y;
	shl.b32 	%r2, %r49, 7;
	setp.ge.u32 	%p2, %r2, %r47;
	or.pred  	%p3, %p1, %p2;
	@%p3 bra 	$L__BB0_39;
	mov.u32 	%r51, %ntid.x;
	mov.u32 	%r52, %tid.y;
	mov.u32 	%r53, %tid.x;
	mad.lo.s32 	%r54, %r51, %r52, %r53;
	shr.u32 	%r3, %r54, 4;
	and.b32  	%r4, %r54, 15;
	shr.u32 	%r55, %r54, 5;
	shr.u32 	%r5, %r54, 7;
	and.b32  	%r6, %r55, 3;
	shr.u32 	%r56, %r54, 2;
	and.b32  	%r7, %r56, 7;
	and.b32  	%r8, %r54, 3;
	setp.lt.s32 	%p4, %r45, 1;
	mov.f32 	%f323, 0f00000000;
	mov.f32 	%f324, %f323;
	mov.f32 	%f325, %f323;
	mov.f32 	%f326, %f323;
	mov.f32 	%f327, %f323;
	mov.f32 	%f328, %f323;
	mov.f32 	%f329, %f323;
	mov.f32 	%f330, %f323;
	mov.f32 	%f331, %f323;
	mov.f32 	%f332, %f323;
	mov.f32 	%f333, %f323;
	mov.f32 	%f334, %f323;
	mov.f32 	%f335, %f323;
	mov.f32 	%f336, %f323;
	mov.f32 	%f337, %f323;
	mov.f32 	%f338, %f323;
	mov.f32 	%f339, %f323;
	mov.f32 	%f340, %f323;
	mov.f32 	%f341, %f323;
	mov.f32 	%f342, %f323;
	mov.f32 	%f343, %f323;
	mov.f32 	%f344, %f323;
	mov.f32 	%f345, %f323;
	mov.f32 	%f346, %f323;
	mov.f32 	%f347, %f323;
	mov.f32 	%f348, %f323;
	mov.f32 	%f349, %f323;
	mov.f32 	%f350, %f323;
	mov.f32 	%f351, %f323;
	mov.f32 	%f352, %f323;
	mov.f32 	%f353, %f323;
	mov.f32 	%f354, %f323;
	mov.f32 	%f355, %f323;
	mov.f32 	%f356, %f323;
	mov.f32 	%f357, %f323;
	mov.f32 	%f358, %f323;
	mov.f32 	%f359, %f323;
	mov.f32 	%f360, %f323;
	mov.f32 	%f361, %f323;
	mov.f32 	%f362, %f323;
	mov.f32 	%f363, %f323;
	mov.f32 	%f364, %f323;
	mov.f32 	%f365, %f323;
	mov.f32 	%f366, %f323;
	mov.f32 	%f367, %f323;
	mov.f32 	%f368, %f323;
	mov.f32 	%f369, %f323;
	mov.f32 	%f370, %f323;
	mov.f32 	%f371, %f323;
	mov.f32 	%f372, %f323;
	mov.f32 	%f373, %f323;
	mov.f32 	%f374, %f323;
	mov.f32 	%f375, %f323;
	mov.f32 	%f376, %f323;
	mov.f32 	%f377, %f323;
	mov.f32 	%f378, %f323;
	mov.f32 	%f379, %f323;
	mov.f32 	%f380, %f323;
	mov.f32 	%f381, %f323;
	mov.f32 	%f382, %f323;
	mov.f32 	%f383, %f323;
	mov.f32 	%f384, %f323;
	mov.f32 	%f385, %f323;
	mov.f32 	%f386, %f323;
	@%p4 bra 	$L__BB0_38;
	shl.b32 	%r58, %r4, 2;
	mov.u32 	%r59, _ZZ5mm32wPfS_S_iiiE8A_shared;
	add.s32 	%r60, %r59, %r58;
	shl.b32 	%r61, %r3, 9;
	mov.u32 	%r62, _ZZ5mm32wPfS_S_iiiE8B_shared;
	add.s32 	%r63, %r62, %r61;
	add.s32 	%r9, %r3, %r2;
	mul.lo.s32 	%r10, %r9, %r45;
	shl.b32 	%r64, %r3, 6;
	add.s32 	%r11, %r60, %r64;
	add.s32 	%r12, %r9, 16;
	mul.lo.s32 	%r13, %r12, %r45;
	add.s32 	%r14, %r9, 32;
	mul.lo.s32 	%r15, %r14, %r45;
	add.s32 	%r16, %r9, 48;
	mul.lo.s32 	%r17, %r16, %r45;
	add.s32 	%r18, %r9, 64;
	mul.lo.s32 	%r19, %r18, %r45;
	add.s32 	%r20, %r9, 80;
	mul.lo.s32 	%r21, %r20, %r45;
	add.s32 	%r22, %r9, 96;
	mul.lo.s32 	%r23, %r22, %r45;
	add.s32 	%r24, %r9, 112;
	mul.lo.s32 	%r25, %r24, %r45;
	add.s32 	%r26, %r4, %r1;
	add.s32 	%r27, %r63, %r58;
	add.s32 	%r28, %r26, 48;
	add.s32 	%r29, %r26, 64;
	add.s32 	%r30, %r26, 80;
	add.s32 	%r31, %r26, 96;
	add.s32 	%r32, %r26, 112;
	shl.b32 	%r65, %r6, 7;
	shl.b32 	%r66, %r8, 5;
	or.b32  	%r67, %r65, %r66;
	add.s32 	%r33, %r62, %r67;
	shl.b32 	%r68, %r5, 12;
	shl.b32 	%r69, %r7, 9;
	or.b32  	%r70, %r68, %r69;
	add.s32 	%r71, %r70, %r59;
	add.s32 	%r34, %r71, 256;
	mov.b32 	%r95, 0;
	mov.f32 	%f323, 0f00000000;
	cvt.s64.s32 	%rd25, %r1;
	cvt.u64.u32 	%rd26, %r4;
	add.s64 	%rd28, %rd26, %rd25;
$L__BB0_3:
	setp.lt.s32 	%p5, %r9, %r47;
	add.s32 	%r36, %r95, %r4;
	setp.lt.s32 	%p6, %r36, %r45;
	and.pred  	%p7, %p5, %p6;
	mov.f32 	%f451, 0f00000000;
	@%p7 bra 	$L__BB0_4;
	bra.uni 	$L__BB0_5;
$L__BB0_4:
	add.s32 	%r73, %r10, %r36;
	mul.wide.u32 	%rd7, %r73, 4;
	add.s64 	%rd8, %rd1, %rd7;
	ld.global.f32 	%f451, [%rd8];
$L__BB0_5:
	setp.ge.s32 	%p8, %r36, %r45;
	setp.ge.s32 	%p9, %r12, %r47;
	st.shared.f32 	[%r11], %f451;
	mov.f32 	%f452, 0f00000000;
	or.pred  	%p10, %p9, %p8;
	@%p10 bra 	$L__BB0_7;
	add.s32 	%r74, %r13, %r36;
	mul.wide.u32 	%rd9, %r74, 4;
	add.s64 	%rd10, %rd1, %rd9;
	ld.global.f32 	%f452, [%rd10];
$L__BB0_7:
	setp.ge.s32 	%p12, %r14, %r47;
	st.shared.f32 	[%r11+1024], %f452;
	mov.f32 	%f453, 0f00000000;
	or.pred  	%p13, %p12, %p8;
	@%p13 bra 	$L__BB0_9;
	add.s32 	%r75, %r15, %r36;
	mul.wide.u32 	%rd11, %r75, 4;
	add.s64 	%rd12, %rd1, %rd11;
	ld.global.f32 	%f453, [%rd12];
$L__BB0_9:
	setp.ge.s32 	%p15, %r16, %r47;
	st.shared.f32 	[%r11+2048], %f453;
	mov.f32 	%f454, 0f00000000;
	or.pred  	%p16, %p15, %p8;
	@%p16 bra 	$L__BB0_11;
	add.s32 	%r76, %r17, %r36;
	mul.wide.u32 	%rd13, %r76, 4;
	add.s64 	%rd14, %rd1, %rd13;
	ld.global.f32 	%f454, [%rd14];
$L__BB0_11:
	setp.ge.s32 	%p18, %r18, %r47;
	st.shared.f32 	[%r11+3072], %f454;
	mov.f32 	%f455, 0f00000000;
	or.pred  	%p19, %p18, %p8;
	@%p19 bra 	$L__BB0_13;
	add.s32 	%r77, %r19, %r36;
	mul.wide.u32 	%rd15, %r77, 4;
	add.s64 	%rd16, %rd1, %rd15;
	ld.global.f32 	%f455, [%rd16];
$L__BB0_13:
	setp.ge.s32 	%p21, %r20, %r47;
	st.shared.f32 	[%r11+4096], %f455;
	mov.f32 	%f456, 0f00000000;
	or.pred  	%p22, %p21, %p8;
	@%p22 bra 	$L__BB0_15;
	add.s32 	%r78, %r21, %r36;
	mul.wide.u32 	%rd17, %r78, 4;
	add.s64 	%rd18, %rd1, %rd17;
	ld.global.f32 	%f456, [%rd18];
$L__BB0_15:
	setp.ge.s32 	%p24, %r22, %r47;
	st.shared.f32 	[%r11+5120], %f456;
	mov.f32 	%f457, 0f00000000;
	or.pred  	%p25, %p24, %p8;
	@%p25 bra 	$L__BB0_17;
	add.s32 	%r79, %r23, %r36;
	mul.wide.u32 	%rd19, %r79, 4;
	add.s64 	%rd20, %rd1, %rd19;
	ld.global.f32 	%f457, [%rd20];
$L__BB0_17:
	setp.ge.s32 	%p27, %r24, %r47;
	st.shared.f32 	[%r11+6144], %f457;
	mov.f32 	%f458, 0f00000000;
	or.pred  	%p28, %p27, %p8;
	@%p28 bra 	$L__BB0_19;
	add.s32 	%r80, %r25, %r36;
	mul.wide.u32 	%rd21, %r80, 4;
	add.s64 	%rd22, %rd1, %rd21;
	ld.global.f32 	%f458, [%rd22];
$L__BB0_19:
	setp.ge.s32 	%p29, %r26, %r46;
	st.shared.f32 	[%r11+7168], %f458;
	add.s32 	%r37, %r95, %r3;
	setp.ge.s32 	%p30, %r37, %r45;
	mul.lo.s32 	%r38, %r37, %r46;
	mov.f32 	%f459, 0f00000000;
	or.pred  	%p31, %p30, %p29;
	@%p31 bra 	$L__BB0_21;
	add.s32 	%r81, %r26, %r38;
	mul.wide.s32 	%rd23, %r81, 4;
	add.s64 	%rd24, %rd2, %rd23;
	ld.global.f32 	%f459, [%rd24];
$L__BB0_21:
	add.s32 	%r82, %r26, 16;
	setp.ge.s32 	%p33, %r82, %r46;
	st.shared.f32 	[%r27], %f459;
	cvt.s64.s32 	%rd27, %r38;
	add.s64 	%rd29, %rd28, %rd27;
	shl.b64 	%rd30, %rd29, 2;
	add.s64 	%rd3, %rd2, %rd30;
	mov.f32 	%f460, 0f00000000;
	or.pred  	%p34, %p30, %p33;
	@%p34 bra 	$L__BB0_23;
	ld.global.f32 	%f460, [%rd3+64];
$L__BB0_23:
	add.s32 	%r83, %r26, 32;
	setp.ge.s32 	%p36, %r83, %r46;
	st.shared.f32 	[%r27+64], %f460;
	mov.f32 	%f461, 0f00000000;
	or.pred  	%p37, %p30, %p36;
	@%p37 bra 	$L__BB0_25;
	ld.global.f32 	%f461, [%rd3+128];
$L__BB0_25:
	setp.ge.s32 	%p39, %r28, %r46;
	st.shared.f32 	[%r27+128], %f461;
	mov.f32 	%f462, 0f00000000;
	or.pred  	%p40, %p30, %p39;
	@%p40 bra 	$L__BB0_27;
	ld.global.f32 	%f462, [%rd3+192];
$L__BB0_27:
	setp.ge.s32 	%p42, %r29, %r46;
	st.shared.f32 	[%r27+192], %f462;
	mov.f32 	%f463, 0f00000000;
	or.pred  	%p43, %p30, %p42;
	@%p43 bra 	$L__BB0_29;
	ld.global.f32 	%f463, [%rd3+256];
$L__BB0_29:
	setp.ge.s32 	%p45, %r30, %r46;
	st.shared.f32 	[%r27+256], %f463;
	mov.f32 	%f464, 0f00000000;
	or.pred  	%p46, %p30, %p45;
	@%p46 bra 	$L__BB0_31;
	ld.global.f32 	%f464, [%rd3+320];
$L__BB0_31:
	setp.ge.s32 	%p48, %r31, %r46;
	st.shared.f32 	[%r27+320], %f464;
	mov.f32 	%f465, 0f00000000;
	or.pred  	%p49, %p30, %p48;
	@%p49 bra 	$L__BB0_33;
	ld.global.f32 	%f465, [%rd3+384];
$L__BB0_33:
	setp.ge.s32 	%p51, %r32, %r46;
	st.shared.f32 	[%r27+384], %f465;
	mov.f32 	%f466, 0f00000000;
	or.pred  	%p52, %p30, %p51;
	@%p52 bra 	$L__BB0_35;
	ld.global.f32 	%f466, [%rd3+448];
$L__BB0_35:
	st.shared.f32 	[%r27+448], %f466;
	bar.sync 	0;
	mov.b32 	%r97, 16;
	mov.u32 	%r96, %r34;
$L__BB0_36:
	ld.shared.f32 	%f307, [%r96+-256];
	ld.shared.f32 	%f308, [%r96+-192];
	ld.shared.f32 	%f309, [%r96+-128];
	ld.shared.f32 	%f310, [%r96+-64];
	ld.shared.f32 	%f311, [%r96];
	ld.shared.f32 	%f312, [%r96+64];
	ld.shared.f32 	%f313, [%r96+128];
	ld.shared.f32 	%f314, [%r96+192];
	add.s32 	%r85, %r33, %r97;
	ld.shared.f32 	%f315, [%r85+-16];
	ld.shared.f32 	%f316, [%r85+-12];
	ld.shared.f32 	%f317, [%r85+-8];
	ld.shared.f32 	%f318, [%r85+-4];
	ld.shared.f32 	%f319, [%r85];
	ld.shared.f32 	%f320, [%r85+4];
	ld.shared.f32 	%f321, [%r85+8];
	ld.shared.f32 	%f322, [%r85+12];
	fma.rn.f32 	%f386, %f307, %f315, %f386;
	fma.rn.f32 	%f385, %f307, %f316, %f385;
	fma.rn.f32 	%f384, %f307, %f317, %f384;
	fma.rn.f32 	%f383, %f307, %f318, %f383;
	fma.rn.f32 	%f382, %f307, %f319, %f382;
	fma.rn.f32 	%f381, %f307, %f320, %f381;
	fma.rn.f32 	%f380, %f307, %f321, %f380;
	fma.rn.f32 	%f379, %f307, %f322, %f379;
	fma.rn.f32 	%f378, %f308, %f315, %f378;
	fma.rn.f32 	%f377, %f308, %f316, %f377;
	fma.rn.f32 	%f376, %f308, %f317, %f376;
	fma.rn.f32 	%f375, %f308, %f318, %f375;
	fma.rn.f32 	%f374, %f308, %f319, %f374;
	fma.rn.f32 	%f373, %f308, %f320, %f373;
	fma.rn.f32 	%f372, %f308, %f321, %f372;
	fma.rn.f32 	%f371, %f308, %f322, %f371;
	fma.rn.f32 	%f370, %f309, %f315, %f370;
	fma.rn.f32 	%f369, %f309, %f316, %f369;
	fma.rn.f32 	%f368, %f309, %f317, %f368;
	fma.rn.f32 	%f367, %f309, %f318, %f367;
	fma.rn.f32 	%f366, %f309, %f319, %f366;
	fma.rn.f32 	%f365, %f309, %f320, %f365;
	fma.rn.f32 	%f364, %f309, %f321, %f364;
	fma.rn.f32 	%f363, %f309, %f322, %f363;
	fma.rn.f32 	%f362, %f310, %f315, %f362;
	fma.rn.f32 	%f361, %f310, %f316, %f361;
	fma.rn.f32 	%f360, %f310, %f317, %f360;
	fma.rn.f32 	%f359, %f310, %f318, %f359;
	fma.rn.f32 	%f358, %f310, %f319, %f358;
	fma.rn.f32 	%f357, %f310, %f320, %f357;
	fma.rn.f32 	%f356, %f310, %f321, %f356;
	fma.rn.f32 	%f355, %f310, %f322, %f355;
	fma.rn.f32 	%f354, %f311, %f315, %f354;
	fma.rn.f32 	%f353, %f311, %f316, %f353;
	fma.rn.f32 	%f352, %f311, %f317, %f352;
	fma.rn.f32 	%f351, %f311, %f318, %f351;
	fma.rn.f32 	%f350, %f311, %f319, %f350;
	fma.rn.f32 	%f349, %f311, %f320, %f349;
	fma.rn.f32 	%f348, %f311, %f321, %f348;
	fma.rn.f32 	%f347, %f311, %f322, %f347;
	fma.rn.f32 	%f346, %f312, %f315, %f346;
	fma.rn.f32 	%f345, %f312, %f316, %f345;
	fma.rn.f32 	%f344, %f312, %f317, %f344;
	fma.rn.f32 	%f343, %f312, %f318, %f343;
	fma.rn.f32 	%f342, %f312, %f319, %f342;
	fma.rn.f32 	%f341, %f312, %f320, %f341;
	fma.rn.f32 	%f340, %f312, %f321, %f340;
	fma.rn.f32 	%f339, %f312, %f322, %f339;
	fma.rn.f32 	%f338, %f313, %f315, %f338;
	fma.rn.f32 	%f337, %f313, %f316, %f337;
	fma.rn.f32 	%f336, %f313, %f317, %f336;
	fma.rn.f32 	%f335, %f313, %f318, %f335;
	fma.rn.f32 	%f334, %f313, %f319, %f334;
	fma.rn.f32 	%f333, %f313, %f320, %f333;
	fma.rn.f32 	%f332, %f313, %f321, %f332;
	fma.rn.f32 	%f331, %f313, %f322, %f331;
	fma.rn.f32 	%f330, %f314, %f315, %f330;
	fma.rn.f32 	%f329, %f314, %f316, %f329;
	fma.rn.f32 	%f328, %f314, %f317, %f328;
	fma.rn.f32 	%f327, %f314, %f318, %f327;
	fma.rn.f32 	%f326, %f314, %f319, %f326;
	fma.rn.f32 	%f325, %f314, %f320, %f325;
	fma.rn.f32 	%f324, %f314, %f321, %f324;
	fma.rn.f32 	%f323, %f314, %f322, %f323;
	add.s32 	%r97, %r97, 512;
	add.s32 	%r96, %r96, 4;
	setp.ne.s32 	%p53, %r97, 8208;
	@%p53 bra 	$L__BB0_36;
	bar.sync 	0;
	add.s32 	%r95, %r95, 16;
	setp.lt.s32 	%p54, %r95, %r45;
	@%p54 bra 	$L__BB0_3;
$L__BB0_38:
	shl.b32 	%r86, %r5, 6;
	add.s32 	%r87, %r86, %r2;
	shl.b32 	%r88, %r7, 3;
	add.s32 	%r89, %r87, %r88;
	shl.b32 	%r90, %r6, 5;
	shl.b32 	%r91, %r8, 3;
	add.s32 	%r92, %r91, %r1;
	add.s32 	%r93, %r92, %r90;
	mad.lo.s32 	%r94, %r89, %r46, %r93;
	cvta.to.global.u64 	%rd31, %rd4;
	mul.wide.s32 	%rd32, %r94, 4;
	add.s64 	%rd33, %rd31, %rd32;
	st.global.f32 	[%rd33], %f386;
	st.global.f32 	[%rd33+4], %f385;
	st.global.f32 	[%rd33+8], %f384;
	st.global.f32 	[%rd33+12], %f383;
	st.global.f32 	[%rd33+16], %f382;
	st.global.f32 	[%rd33+20], %f381;
	st.global.f32 	[%rd33+24], %f380;
	st.global.f32 	[%rd33+28], %f379;
	mul.wide.s32 	%rd34, %r46, 4;
	add.s64 	%rd35, %rd33, %rd34;
	st.global.f32 	[%rd35], %f378;
	st.global.f32 	[%rd35+4], %f377;
	st.global.f32 	[%rd35+8], %f376;
	st.global.f32 	[%rd35+12], %f375;
	st.global.f32 	[%rd35+16], %f374;
	st.global.f32 	[%rd35+20], %f373;
	st.global.f32 	[%rd35+24], %f372;
	st.global.f32 	[%rd35+28], %f371;
	add.s64 	%rd36, %rd35, %rd34;
	st.global.f32 	[%rd36], %f370;
	st.global.f32 	[%rd36+4], %f369;
	st.global.f32 	[%rd36+8], %f368;
	st.global.f32 	[%rd36+12], %f367;
	st.global.f32 	[%rd36+16], %f366;
	st.global.f32 	[%rd36+20], %f365;
	st.global.f32 	[%rd36+24], %f364;
	st.global.f32 	[%rd36+28], %f363;
	add.s64 	%rd37, %rd36, %rd34;
	st.global.f32 	[%rd37], %f362;
	st.global.f32 	[%rd37+4], %f361;
	st.global.f32 	[%rd37+8], %f360;
	st.global.f32 	[%rd37+12], %f359;
	st.global.f32 	[%rd37+16], %f358;
	st.global.f32 	[%rd37+20], %f357;
	st.global.f32 	[%rd37+24], %f356;
	st.global.f32 	[%rd37+28], %f355;
	add.s64 	%rd38, %rd37, %rd34;
	st.global.f32 	[%rd38], %f354;
	st.global.f32 	[%rd38+4], %f353;
	st.global.f32 	[%rd38+8], %f352;
	st.global.f32 	[%rd38+12], %f351;
	st.global.f32 	[%rd38+16], %f350;
	st.global.f32 	[%rd38+20], %f349;
	st.global.f32 	[%rd38+24], %f348;
	st.global.f32 	[%rd38+28], %f347;
	add.s64 	%rd39, %rd38, %rd34;
	st.global.f32 	[%rd39], %f346;
	st.global.f32 	[%rd39+4], %f345;
	st.global.f32 	[%rd39+8], %f344;
	st.global.f32 	[%rd39+12], %f343;
	st.global.f32 	[%rd39+16], %f342;
	st.global.f32 	[%rd39+20], %f341;
	st.global.f32 	[%rd39+24], %f340;
	st.global.f32 	[%rd39+28], %f339;
	add.s64 	%rd40, %rd39, %rd34;
	st.global.f32 	[%rd40], %f338;
	st.global.f32 	[%rd40+4], %f337;
	st.global.f32 	[%rd40+8], %f336;
	st.global.f32 	[%rd40+12], %f335;
	st.global.f32 	[%rd40+16], %f334;
	st.global.f32 	[%rd40+20], %f333;
	st.global.f32 	[%rd40+24], %f332;
	st.global.f32 	[%rd40+28], %f331;
	add.s64 	%rd41, %rd40, %rd34;
	st.global.f32 	[%rd41], %f330;
	st.global.f32 	[%rd41+4], %f329;
	st.global.f32 	[%rd41+8], %f328;
	st.global.f32 	[%rd41+12], %f327;
	st.global.f32 	[%rd41+16], %f326;
	st.global.f32 	[%rd41+20], %f325;
	st.global.f32 	[%rd41+24], %f324;
	st.global.f32 	[%rd41+28], %f323;
$L__BB0_39:
	ret;

}


// ===== COMPILED SASS (sm_100) =====

	.target	sm_100

	.elftype	@"ET_EXEC"


//--------------------- .note.nv.tkinfo           --------------------------
	.section	.note.nv.tkinfo,"",@"SHT_NOTE"
	.sectionflags	@"SHF_NOTE_NV_TKINFO"
	.tkinfo
        /*0018*/ 	.word	0x00000002
        /*0030*/ 	.string	""
        /*0030*/ 	.string	"ptxas"
        /*0030*/ 	.string	"Cuda compilation tools, release 13.0, V13.0.88"
        /*0030*/ 	.string	"Build cuda_13.0.r13.0/compiler.36424714_0"
        /*0030*/ 	.string	"-arch sm_100 -m 64 "



//--------------------- .note.nv.cuinfo           --------------------------
	.section	.note.nv.cuinfo,"",@"SHT_NOTE"
	.sectionflags	@"SHF_NOTE_NV_CUINFO"
        /*0018*/ 	.short	0x0002
        /*001a*/ 	.short	0x0064
        /*001c*/ 	.short	0x0082
	.zero		2


//--------------------- .nv.info                  --------------------------
	.section	.nv.info,"",@"SHT_CUDA_INFO"
	.align	4


	//----- nvinfo : EIATTR_REGCOUNT
	.align		4
        /*0000*/ 	.byte	0x04, 0x2f
        /*0002*/ 	.short	(.L_1 - .L_0)
	.align		4
.L_0:
        /*0004*/ 	.word	index@(_Z5mm32wPfS_S_iii)
        /*0008*/ 	.word	0x0000007f


	//----- nvinfo : EIATTR_FRAME_SIZE
	.align		4
.L_1:
        /*000c*/ 	.byte	0x04, 0x11
        /*000e*/ 	.short	(.L_3 - .L_2)
	.align		4
.L_2:
        /*0010*/ 	.word	index@(_Z5mm32wPfS_S_iii)
        /*0014*/ 	.word	0x00000000


	//----- nvinfo : EIATTR_MIN_STACK_SIZE
	.align		4
.L_3:
        /*0018*/ 	.byte	0x04, 0x12
        /*001a*/ 	.short	(.L_5 - .L_4)
	.align		4
.L_4:
        /*001c*/ 	.word	index@(_Z5mm32wPfS_S_iii)
        /*0020*/ 	.word	0x00000000
.L_5:


//--------------------- .nv.compat                --------------------------
	.section	.nv.compat,"",@"SHT_CUDA_COMPAT_INFO"
	.align	4
        /*0000*/ 	.byte	0x02, 0x09, 0x00, 0x00, 0x02, 0x02, 0x01, 0x00, 0x02, 0x05, 0x05, 0x00, 0x03, 0x07, 0x01, 0x01
        /*0010*/ 	.byte	0x02, 0x03, 0x00, 0x00, 0x02, 0x06, 0x01, 0x00, 0x04, 0x0b, 0x08, 0x00, 0x09, 0x00, 0x00, 0x00
        /*0020*/ 	.byte	0x00, 0x00, 0x00, 0x00


//--------------------- .nv.info._Z5mm32wPfS_S_iii --------------------------
	.section	.nv.info._Z5mm32wPfS_S_iii,"",@"SHT_CUDA_INFO"
	.sectionflags	@""
	.align	4


	//----- nvinfo : EIATTR_CUDA_API_VERSION
	.align		4
        /*0000*/ 	.byte	0x04, 0x37
        /*0002*/ 	.short	(.L_7 - .L_6)
.L_6:
        /*0004*/ 	.word	0x00000082


	//----- nvinfo : EIATTR_KPARAM_INFO
	.align		4
.L_7:
        /*0008*/ 	.byte	0x04, 0x17
        /*000a*/ 	.short	(.L_9 - .L_8)
.L_8:
        /*000c*/ 	.word	0x00000000
        /*0010*/ 	.short	0x0005
        /*0012*/ 	.short	0x0020
        /*0014*/ 	.byte	0x00, 0xf0, 0x11, 0x00


	//----- nvinfo : EIATTR_KPARAM_INFO
	.align		4
.L_9:
        /*0018*/ 	.byte	0x04, 0x17
        /*001a*/ 	.short	(.L_11 - .L_10)
.L_10:
        /*001c*/ 	.word	0x00000000
        /*0020*/ 	.short	0x0004
        /*0022*/ 	.short	0x001c
        /*0024*/ 	.byte	0x00, 0xf0, 0x11, 0x00


	//----- nvinfo : EIATTR_KPARAM_INFO
	.align		4
.L_11:
        /*0028*/ 	.byte	0x04, 0x17
        /*002a*/ 	.short	(.L_13 - .L_12)
.L_12:
        /*002c*/ 	.word	0x00000000
        /*0030*/ 	.short	0x0003
        /*0032*/ 	.short	0x0018
        /*0034*/ 	.byte	0x00, 0xf0, 0x11, 0x00


	//----- nvinfo : EIATTR_KPARAM_INFO
	.align		4
.L_13:
        /*0038*/ 	.byte	0x04, 0x17
        /*003a*/ 	.short	(.L_15 - .L_14)
.L_14:
        /*003c*/ 	.word	0x00000000
        /*0040*/ 	.short	0x0002
        /*0042*/ 	.short	0x0010
        /*0044*/ 	.byte	0x00, 0xf5, 0x21, 0x00


	//----- nvinfo : EIATTR_KPARAM_INFO
	.align		4
.L_15:
        /*0048*/ 	.byte	0x04, 0x17
        /*004a*/ 	.short	(.L_17 - .L_16)
.L_16:
        /*004c*/ 	.word	0x00000000
        /*0050*/ 	.short	0x0001
        /*0052*/ 	.short	0x0008
        /*0054*/ 	.byte	0x00, 0xf5, 0x21, 0x00


	//----- nvinfo : EIATTR_KPARAM_INFO
	.align		4
.L_17:
        /*0058*/ 	.byte	0x04, 0x17
        /*005a*/ 	.short	(.L_19 - .L_18)
.L_18:
        /*005c*/ 	.word	0x00000000
        /*0060*/ 	.short	0x0000
        /*0062*/ 	.short	0x0000
        /*0064*/ 	.byte	0x00, 0xf5, 0x21, 0x00


	//----- nvinfo : EIATTR_SPARSE_MMA_MASK
	.align		4
.L_19:
        /*0068*/ 	.byte	0x03, 0x50
        /*006a*/ 	.short	0x0000


	//----- nvinfo : EIATTR_MAXREG_COUNT
	.align		4
        /*006c*/ 	.byte	0x03, 0x1b
        /*006e*/ 	.short	0x00ff


	//----- nvinfo : EIATTR_NUM_BARRIERS
	.align		4
        /*0070*/ 	.byte	0x02, 0x4c
        /*0072*/ 	.byte	0x01
	.zero		1


	//----- nvinfo : EIATTR_MERCURY_ISA_VERSION
	.align		4
        /*0074*/ 	.byte	0x03, 0x5f
        /*0076*/ 	.short	0x0101


	//----- nvinfo : EIATTR_VRC_CTA_INIT_COUNT
	.align		4
        /*0078*/ 	.byte	0x02, 0x4a
	.zero		1
	.zero		1


	//----- nvinfo : EIATTR_EXIT_INSTR_OFFSETS
	.align		4
        /*007c*/ 	.byte	0x04, 0x1c
        /*007e*/ 	.short	(.L_21 - .L_20)


	//   ....[0]....
.L_20:
        /*0080*/ 	.word	0x000000a0


	//   ....[1]....
        /*0084*/ 	.word	0x00001680


	//----- nvinfo : EIATTR_CBANK_PARAM_SIZE
	.align		4
.L_21:
        /*0088*/ 	.byte	0x03, 0x19
        /*008a*/ 	.short	0x0024


	//----- nvinfo : EIATTR_PARAM_CBANK
	.align		4
        /*008c*/ 	.byte	0x04, 0x0a
        /*008e*/ 	.short	(.L_23 - .L_22)
	.align		4
.L_22:
        /*0090*/ 	.word	index@(.nv.constant0._Z5mm32wPfS_S_iii)
        /*0094*/ 	.short	0x0380
        /*0096*/ 	.short	0x0024


	//----- nvinfo : EIATTR_SW_WAR
	.align		4
.L_23:
        /*0098*/ 	.byte	0x04, 0x36
        /*009a*/ 	.short	(.L_25 - .L_24)
.L_24:
        /*009c*/ 	.word	0x00000008
.L_25:


//--------------------- .nv.callgraph             --------------------------
	.section	.nv.callgraph,"",@"SHT_CUDA_CALLGRAPH"
	.align	4
	.sectionentsize	8
	.align		4
        /*0000*/ 	.word	0x00000000
	.align		4
        /*0004*/ 	.word	0xffffffff
	.align		4
        /*0008*/ 	.word	0x00000000
	.align		4
        /*000c*/ 	.word	0xfffffffe
	.align		4
        /*0010*/ 	.word	0x00000000
	.align		4
        /*0014*/ 	.word	0xfffffffd
	.align		4
        /*0018*/ 	.word	0x00000000
	.align		4
        /*001c*/ 	.word	0xfffffffc


//--------------------- .text._Z5mm32wPfS_S_iii   --------------------------
	.section	.text._Z5mm32wPfS_S_iii,"ax",@progbits
	.align	128
        .global         _Z5mm32wPfS_S_iii
        .type           _Z5mm32wPfS_S_iii,@function
        .size           _Z5mm32wPfS_S_iii,(.L_x_4 - _Z5mm32wPfS_S_iii)
        .other          _Z5mm32wPfS_S_iii,@"STO_CUDA_ENTRY STV_DEFAULT"
_Z5mm32wPfS_S_iii:
.text._Z5mm32wPfS_S_iii:
[----:B------:R-:W-:Y:S01]  /*0000*/  LDC R1, c[0x0][0x37c] ;  /* 0x0000df00ff017b82 */ /* 0x000fe20000000800 */
[----:B------:R-:W0:Y:S07]  /*0010*/  S2R R0, SR_CTAID.X ;  /* 0x0000000000007919 */ /* 0x000e2e0000002500 */
[----:B------:R-:W1:Y:S01]  /*0020*/  S2UR UR5, SR_CTAID.Y ;  /* 0x00000000000579c3 */ /* 0x000e620000002600 */
[----:B------:R-:W2:Y:S07]  /*0030*/  LDCU UR4, c[0x0][0x3a0] ;  /* 0x00007400ff0477ac */ /* 0x000eae0008000800 */
[----:B------:R-:W3:Y:S01]  /*0040*/  LDC R2, c[0x0][0x398] ;  /* 0x0000e600ff027b82 */ /* 0x000ee20000000800 */
[----:B--2---:R-:W-:Y:S01]  /*0050*/  MOV R3, UR4 ;  /* 0x0000000400037c02 */ /* 0x004fe20008000f00 */
[----:B-1----:R-:W-:Y:S01]  /*0060*/  USHF.L.U32 UR5, UR5, 0x7, URZ ;  /* 0x0000000705057899 */ /* 0x002fe200080006ff */
[----:B0-----:R-:W-:-:S05]  /*0070*/  SHF.L.U32 R0, R0, 0x7, RZ ;  /* 0x0000000700007819 */ /* 0x001fca00000006ff */
[----:B---3--:R-:W-:-:S04]  /*0080*/  ISETP.LE.U32.AND P0, PT, R2, UR5, PT ;  /* 0x0000000502007c0c */ /* 0x008fc8000bf03070 */
[----:B------:R-:W-:-:S13]  /*0090*/  ISETP.GE.U32.OR P0, PT, R0, R3, P0 ;  /* 0x000000030000720c */ /* 0x000fda0000706470 */
[----:B------:R-:W-:Y:S05]  /*00a0*/  @P0 EXIT ;  /* 0x000000000000094d */ /* 0x000fea0003800000 */
[----:B------:R-:W0:Y:S01]  /*00b0*/  S2R R85, SR_TID.Y ;  /* 0x0000000000557919 */ /* 0x000e220000002200 */
[----:B------:R-:W1:Y:S01]  /*00c0*/  LDCU UR6, c[0x0][0x39c] ;  /* 0x00007380ff0677ac */ /* 0x000e620008000800 */
[----:B------:R-:W-:Y:S01]  /*00d0*/  HFMA2 R79, -RZ, RZ, 0, 0 ;  /* 0x00000000ff4f7431 */ /* 0x000fe200000001ff */
[----:B------:R-:W-:Y:S01]  /*00e0*/  CS2R R4, SRZ ;  /* 0x0000000000047805 */ /* 0x000fe2000001ff00 */
[----:B------:R-:W0:Y:S01]  /*00f0*/  S2R R2, SR_TID.X ;  /* 0x0000000000027919 */ /* 0x000e220000002100 */
[----:B------:R-:W0:Y:S01]  /*0100*/  LDCU UR4, c[0x0][0x360] ;  /* 0x00006c00ff0477ac */ /* 0x000e220008000800 */
[----:B------:R-:W-:Y:S02]  /*0110*/  CS2R R6, SRZ ;  /* 0x0000000000067805 */ /* 0x000fe4000001ff00 */
[----:B------:R-:W-:Y:S02]  /*0120*/  CS2R R8, SRZ ;  /* 0x0000000000087805 */ /* 0x000fe4000001ff00 */
[----:B------:R-:W-:-:S02]  /*0130*/  CS2R R10, SRZ ;  /* 0x00000000000a7805 */ /* 0x000fc4000001ff00 */
[----:B------:R-:W-:Y:S02]  /*0140*/  CS2R R12, SRZ ;  /* 0x00000000000c7805 */ /* 0x000fe4000001ff00 */
[----:B------:R-:W-:Y:S02]  /*0150*/  CS2R R14, SRZ ;  /* 0x00000000000e7805 */ /* 0x000fe4000001ff00 */
[----:B------:R-:W-:Y:S02]  /*0160*/  CS2R R16, SRZ ;  /* 0x0000000000107805 */ /* 0x000fe4000001ff00 */
[----:B------:R-:W-:Y:S02]  /*0170*/  CS2R R18, SRZ ;  /* 0x0000000000127805 */ /* 0x000fe4000001ff00 */
[----:B------:R-:W-:Y:S02]  /*0180*/  CS2R R20, SRZ ;  /* 0x0000000000147805 */ /* 0x000fe4000001ff00 */
[----:B------:R-:W-:-:S02]  /*0190*/  CS2R R22, SRZ ;  /* 0x0000000000167805 */ /* 0x000fc4000001ff00 */
[----:B------:R-:W-:Y:S02]  /*01a0*/  CS2R R24, SRZ ;  /* 0x0000000000187805 */ /* 0x000fe4000001ff00 */
[----:B------:R-:W-:Y:S02]  /*01b0*/  CS2R R26, SRZ ;  /* 0x00000000001a7805 */ /* 0x000fe4000001ff00 */
[----:B------:R-:W-:Y:S02]  /*01c0*/  CS2R R28, SRZ ;  /* 0x00000000001c7805 */ /* 0x000fe4000001ff00 */
[----:B------:R-:W-:Y:S01]  /*01d0*/  CS2R R30, SRZ ;  /* 0x00000000001e7805 */ /* 0x000fe2000001ff00 */
[----:B-1----:R-:W-:Y:S01]  /*01e0*/  UISETP.GE.AND UP0, UPT, UR6, 0x1, UPT ;  /* 0x000000010600788c */ /* 0x002fe2000bf06270 */
        /* <DEDUP_REMOVED lines=15> */
[----:B------:R-:W-:Y:S01]  /*02e0*/  CS2R R74, SRZ ;  /* 0x00000000004a7805 */ /* 0x000fe2000001ff00 */
[----:B0-----:R-:W-:Y:S01]  /*02f0*/  IMAD R85, R85, UR4, R2 ;  /* 0x0000000455557c24 */ /* 0x001fe2000f8e0202 */
[----:B------:R-:W-:Y:S01]  /*0300*/  CS2R R76, SRZ ;  /* 0x00000000004c7805 */ /* 0x000fe2000001ff00 */
[----:B------:R-:W-:Y:S01]  /*0310*/  IMAD.MOV.U32 R2, RZ, RZ, RZ ;  /* 0x000000ffff027224 */ /* 0x000fe200078e00ff */
[----:B------:R-:W0:Y:S02]  /*0320*/  LDCU.64 UR8, c[0x0][0x358] ;  /* 0x00006b00ff0877ac */ /* 0x000e240008000a00 */
[--C-:B------:R-:W-:Y:S02]  /*0330*/  SHF.R.U32.HI R80, RZ, 0x5, R85.reuse ;  /* 0x00000005ff507819 */ /* 0x100fe40000011655 */
[----:B------:R-:W-:-:S02]  /*0340*/  SHF.R.U32.HI R83, RZ, 0x2, R85 ;  /* 0x00000002ff537819 */ /* 0x000fc40000011655 */
[----:B------:R-:W-:Y:S02]  /*0350*/  SHF.R.U32.HI R78, RZ, 0x7, R85 ;  /* 0x00000007ff4e7819 */ /* 0x000fe40000011655 */
[----:B------:R-:W-:Y:S02]  /*0360*/  LOP3.LUT R81, R85, 0x3, RZ, 0xc0, !PT ;  /* 0x0000000355517812 */ /* 0x000fe400078ec0ff */
[----:B------:R-:W-:Y:S02]  /*0370*/  LOP3.LUT R80, R80, 0x3, RZ, 0xc0, !PT ;  /* 0x0000000350507812 */ /* 0x000fe400078ec0ff */
[----:B------:R-:W-:Y:S01]  /*0380*/  LOP3.LUT R83, R83, 0x7, RZ, 0xc0, !PT ;  /* 0x0000000753537812 */ /* 0x000fe200078ec0ff */
[----:B------:R-:W-:Y:S06]  /*0390*/  BRA.U !UP0, `(.L_x_0) ;  /* 0x0000000d08807547 */ /* 0x000fec000b800000 */
[----:B------:R-:W1:Y:S01]  /*03a0*/  S2UR UR6, SR_CgaCtaId ;  /* 0x00000000000679c3 */ /* 0x000e620000008800 */
[----:B------:R-:W-:Y:S01]  /*03b0*/  UMOV UR4, 0x400 ;  /* 0x0000040000047882 */ /* 0x000fe20000000000 */
[----:B------:R-:W-:Y:S01]  /*03c0*/  SHF.R.U32.HI R82, RZ, 0x4, R85 ;  /* 0x00000004ff527819 */ /* 0x000fe20000011655 */
[----:B------:R-:W-:Y:S01]  /*03d0*/  IMAD R101, R80, 0x4, R81 ;  /* 0x0000000450657824 */ /* 0x000fe200078e0251 */
[----:B------:R-:W-:Y:S02]  /*03e0*/  LOP3.LUT R85, R85, 0xf, RZ, 0xc0, !PT ;  /* 0x0000000f55557812 */ /* 0x000fe400078ec0ff */
[----:B------:R-:W-:Y:S02]  /*03f0*/  LEA R97, R78, R83, 0x3 ;  /* 0x000000534e617211 */ /* 0x000fe400078e18ff */
[----:B------:R-:W-:Y:S01]  /*0400*/  IADD3 R84, PT, PT, R82, UR5, RZ ;  /* 0x0000000552547c10 */ /* 0x000fe2000fffe0ff */
[C---:B------:R-:W-:Y:S01]  /*0410*/  IMAD.IADD R86, R0.reuse, 0x1, R85 ;  /* 0x0000000100567824 */ /* 0x040fe200078e0255 */
[----:B------:R-:W-:-:S02]  /*0420*/  IADD3 R87, P0, PT, R0, R85, RZ ;  /* 0x0000005500577210 */ /* 0x000fc40007f1e0ff */
[----:B------:R-:W-:Y:S01]  /*0430*/  MOV R2, RZ ;  /* 0x000000ff00027202 */ /* 0x000fe20000000f00 */
[C---:B------:R-:W-:Y:S01]  /*0440*/  VIADD R90, R84.reuse, 0x30 ;  /* 0x00000030545a7836 */ /* 0x040fe20000000000 */
[C---:B------:R-:W-:Y:S01]  /*0450*/  IADD3 R88, PT, PT, R84.reuse, 0x10, RZ ;  /* 0x0000001054587810 */ /* 0x040fe20007ffe0ff */
[C---:B------:R-:W-:Y:S01]  /*0460*/  VIADD R93, R84.reuse, 0x60 ;  /* 0x00000060545d7836 */ /* 0x040fe20000000000 */
[----:B------:R-:W-:Y:S01]  /*0470*/  IADD3 R89, PT, PT, R84, 0x20, RZ ;  /* 0x0000002054597810 */ /* 0x000fe20007ffe0ff */
[----:B------:R-:W-:Y:S01]  /*0480*/  VIADD R98, R86, 0x40 ;  /* 0x0000004056627836 */ /* 0x000fe20000000000 */
[----:B------:R-:W-:Y:S01]  /*0490*/  IADD3 R91, PT, PT, R84, 0x40, RZ ;  /* 0x00000040545b7810 */ /* 0x000fe20007ffe0ff */
[----:B------:R-:W-:Y:S01]  /*04a0*/  VIADD R104, R86, 0x70 ;  /* 0x0000007056687836 */ /* 0x000fe20000000000 */
[C---:B------:R-:W-:Y:S02]  /*04b0*/  IADD3 R92, PT, PT, R84.reuse, 0x50, RZ ;  /* 0x00000050545c7810 */ /* 0x040fe40007ffe0ff */
[----:B------:R-:W-:Y:S01]  /*04c0*/  IADD3 R94, PT, PT, R84, 0x70, RZ ;  /* 0x00000070545e7810 */ /* 0x000fe20007ffe0ff */
[----:B-1----:R-:W-:Y:S01]  /*04d0*/  ULEA UR7, UR6, UR4, 0x18 ;  /* 0x0000000406077291 */ /* 0x002fe2000f8ec0ff */
[C---:B------:R-:W-:Y:S01]  /*04e0*/  IADD3 R96, PT, PT, R86.reuse, 0x30, RZ ;  /* 0x0000003056607810 */ /* 0x040fe20007ffe0ff */
[----:B------:R-:W-:Y:S01]  /*04f0*/  UIADD3 UR4, UPT, UPT, UR4, 0x2000, URZ ;  /* 0x0000200004047890 */ /* 0x000fe2000fffe0ff */
[----:B------:R-:W-:-:S02]  /*0500*/  IADD3 R100, PT, PT, R86, 0x50, RZ ;  /* 0x0000005056647810 */ /* 0x000fc40007ffe0ff */
[----:B------:R-:W-:Y:S01]  /*0510*/  IADD3 R102, PT, PT, R86, 0x60, RZ ;  /* 0x0000006056667810 */ /* 0x000fe20007ffe0ff */
[----:B------:R-:W-:Y:S01]  /*0520*/  ULEA UR4, UR6, UR4, 0x18 ;  /* 0x0000000406047291 */ /* 0x000fe2000f8ec0ff */
[----:B------:R-:W-:Y:S02]  /*0530*/  LEA R97, R97, UR7, 0x9 ;  /* 0x0000000761617c11 */ /* 0x000fe4000f8e48ff */
[----:B------:R-:W-:Y:S02]  /*0540*/  LEA R99, R85, UR7, 0x2 ;  /* 0x0000000755637c11 */ /* 0x000fe4000f8e10ff */
[----:B------:R-:W-:Y:S02]  /*0550*/  LEA.HI.X.SX32 R95, R0, RZ, 0x1, P0 ;  /* 0x000000ff005f7211 */ /* 0x000fe400000f0eff */
[----:B------:R-:W-:Y:S02]  /*0560*/  LEA R32, R82, UR4, 0x9 ;  /* 0x0000000452207c11 */ /* 0x000fe4000f8e48ff */
[----:B------:R-:W-:-:S02]  /*0570*/  IADD3 R97, PT, PT, R97, 0x100, RZ ;  /* 0x0000010061617810 */ /* 0x000fc40007ffe0ff */
[----:B------:R-:W-:Y:S01]  /*0580*/  LEA R99, R82, R99, 0x6 ;  /* 0x0000006352637211 */ /* 0x000fe200078e30ff */
[----:B------:R-:W-:Y:S01]  /*0590*/  IMAD R103, R85, 0x4, R32 ;  /* 0x0000000455677824 */ /* 0x000fe200078e0220 */
[----:B------:R-:W-:Y:S01]  /*05a0*/  LEA R101, R101, UR4, 0x5 ;  /* 0x0000000465657c11 */ /* 0x000fe2000f8e28ff */
[----:B------:R-:W-:-:S06]  /*05b0*/  UMOV UR4, URZ ;  /* 0x000000ff00047c82 */ /* 0x000fcc0008000000 */
.L_x_2:
[----:B------:R-:W1:Y:S01]  /*05c0*/  LDCU.64 UR10, c[0x0][0x398] ;  /* 0x00007300ff0a77ac */ /* 0x000e620008000a00 */
[----:B------:R-:W-:Y:S01]  /*05d0*/  IADD3 R105, PT, PT, R85, UR4, RZ ;  /* 0x0000000455697c10 */ /* 0x000fe2000fffe0ff */
[----:B------:R-:W2:Y:S01]  /*05e0*/  LDC R3, c[0x0][0x3a0] ;  /* 0x0000e800ff037b82 */ /* 0x000ea20000000800 */
[----:B------:R-:W-:Y:S01]  /*05f0*/  MOV R110, RZ ;  /* 0x000000ff006e7202 */ /* 0x000fe20000000f00 */
[----:B------:R-:W-:Y:S02]  /*0600*/  IMAD.MOV.U32 R112, RZ, RZ, RZ ;  /* 0x000000ffff707224 */ /* 0x000fe400078e00ff */
[----:B------:R-:W-:Y:S01]  /*0610*/  HFMA2 R114, -RZ, RZ, 0, 0 ;  /* 0x00000000ff727431 */ /* 0x000fe200000001ff */
[----:B------:R-:W-:Y:S01]  /*0620*/  IADD3 R116, PT, PT, R82, UR4, RZ ;  /* 0x0000000452747c10 */ /* 0x000fe2000fffe0ff */
[----:B------:R-:W3:Y:S01]  /*0630*/  LDCU.64 UR6, c[0x0][0x388] ;  /* 0x00007100ff0677ac */ /* 0x000ee20008000a00 */
[C---:B-1----:R-:W-:Y:S02]  /*0640*/  ISETP.GE.AND P3, PT, R105.reuse, UR11, PT ;  /* 0x0000000b69007c0c */ /* 0x042fe4000bf66270 */
[----:B------:R-:W-:-:S02]  /*0650*/  ISETP.GE.AND P1, PT, R105, UR11, PT ;  /* 0x0000000b69007c0c */ /* 0x000fc4000bf26270 */
[----:B------:R-:W-:Y:S02]  /*0660*/  ISETP.LT.AND P3, PT, R84, UR10, !P3 ;  /* 0x0000000a54007c0c */ /* 0x000fe4000df61270 */
[----:B------:R-:W-:Y:S02]  /*0670*/  ISETP.GE.OR P0, PT, R88, UR10, P1 ;  /* 0x0000000a58007c0c */ /* 0x000fe40008f06670 */
[----:B------:R-:W-:Y:S02]  /*0680*/  ISETP.GE.OR P6, PT, R89, UR10, P1 ;  /* 0x0000000a59007c0c */ /* 0x000fe40008fc6670 */
[----:B------:R-:W-:Y:S02]  /*0690*/  ISETP.GE.OR P4, PT, R92, UR10, P1 ;  /* 0x0000000a5c007c0c */ /* 0x000fe40008f86670 */
[----:B------:R-:W-:-:S05]  /*06a0*/  ISETP.GE.OR P2, PT, R90, UR10, P1 ;  /* 0x0000000a5a007c0c */ /* 0x000fca0008f46670 */
[----:B------:R-:W1:Y:S01]  /*06b0*/  @P3 LDC.64 R32, c[0x0][0x380] ;  /* 0x0000e000ff203b82 */ /* 0x000e620000000a00 */
[----:B------:R-:W-:-:S07]  /*06c0*/  @P3 IMAD R35, R84, UR11, R105 ;  /* 0x0000000b54233c24 */ /* 0x000fce000f8e0269 */
[----:B------:R-:W4:Y:S08]  /*06d0*/  @!P0 LDC.64 R108, c[0x0][0x380] ;  /* 0x0000e000ff6c8b82 */ /* 0x000f300000000a00 */
[----:B------:R-:W5:Y:S01]  /*06e0*/  @!P6 LDC.64 R106, c[0x0][0x380] ;  /* 0x0000e000ff6aeb82 */ /* 0x000f620000000a00 */
[----:B-1----:R-:W-:Y:S01]  /*06f0*/  @P3 IMAD.WIDE.U32 R32, R35, 0x4, R32 ;  /* 0x0000000423203825 */ /* 0x002fe200078e0020 */
[----:B------:R-:W-:-:S06]  /*0700*/  ISETP.GE.OR P5, PT, R93, UR10, P1 ;  /* 0x0000000a5d007c0c */ /* 0x000fcc0008fa6670 */
[----:B------:R-:W1:Y:S01]  /*0710*/  @!P4 LDC.64 R66, c[0x0][0x380] ;  /* 0x0000e000ff42cb82 */ /* 0x000e620000000a00 */
[----:B------:R-:W-:Y:S01]  /*0720*/  @!P0 IMAD R35, R88, UR11, R105 ;  /* 0x0000000b58238c24 */ /* 0x000fe2000f8e0269 */
[----:B0-----:R0:W3:Y:S01]  /*0730*/  @P3 LDG.E R110, desc[UR8][R32.64] ;  /* 0x00000008206e3981 */ /* 0x0010e2000c1e1900 */
[----:B------:R-:W-:Y:S02]  /*0740*/  ISETP.GE.OR P3, PT, R91, UR10, P1 ;  /* 0x0000000a5b007c0c */ /* 0x000fe40008f66670 */
[----:B----4-:R-:W-:-:S03]  /*0750*/  @!P0 IMAD.WIDE.U32 R108, R35, 0x4, R108 ;  /* 0x00000004236c8825 */ /* 0x010fc600078e006c */
[----:B------:R-:W4:Y:S01]  /*0760*/  @!P2 LDC.64 R68, c[0x0][0x380] ;  /* 0x0000e000ff44ab82 */ /* 0x000f220000000a00 */
[----:B------:R-:W-:Y:S01]  /*0770*/  @!P6 IMAD R35, R89, UR11, R105 ;  /* 0x0000000b5923ec24 */ /* 0x000fe2000f8e0269 */
[----:B------:R0:W3:Y:S01]  /*0780*/  @!P0 LDG.E R112, desc[UR8][R108.64] ;  /* 0x000000086c708981 */ /* 0x0000e2000c1e1900 */
[----:B------:R-:W-:Y:S02]  /*0790*/  ISETP.GE.AND P0, PT, R116, UR11, PT ;  /* 0x0000000b74007c0c */ /* 0x000fe4000bf06270 */
[----:B-----5:R-:W-:Y:S01]  /*07a0*/  @!P6 IMAD.WIDE.U32 R106, R35, 0x4, R106 ;  /* 0x00000004236ae825 */ /* 0x020fe200078e006a */
[----:B------:R-:W-:Y:S02]  /*07b0*/  ISETP.GE.OR P1, PT, R94, UR10, P1 ;  /* 0x0000000a5e007c0c */ /* 0x000fe40008f26670 */
[----:B------:R-:W5:Y:S02]  /*07c0*/  @!P5 LDC.64 R38, c[0x0][0x380] ;  /* 0x0000e000ff26db82 */ /* 0x000f640000000a00 */
[----:B------:R1:W3:Y:S01]  /*07d0*/  @!P6 LDG.E R114, desc[UR8][R106.64] ;  /* 0x000000086a72e981 */ /* 0x0002e2000c1e1900 */
[----:B--2---:R-:W-:-:S05]  /*07e0*/  ISETP.GE.OR P6, PT, R86, R3, P0 ;  /* 0x000000035600720c */ /* 0x004fca00007c6670 */
[----:B------:R-:W2:Y:S08]  /*07f0*/  @!P3 LDC.64 R34, c[0x0][0x380] ;  /* 0x0000e000ff22bb82 */ /* 0x000eb00000000a00 */
[----:B------:R-:W5:Y:S08]  /*0800*/  @!P1 LDC.64 R36, c[0x0][0x380] ;  /* 0x0000e000ff249b82 */ /* 0x000f700000000a00 */
[----:B0-----:R-:W0:Y:S01]  /*0810*/  @!P6 LDC.64 R32, c[0x0][0x388] ;  /* 0x0000e200ff20eb82 */ /* 0x001e220000000a00 */
[----:B------:R-:W-:-:S02]  /*0820*/  @!P4 IMAD R109, R92, UR11, R105 ;  /* 0x0000000b5c6dcc24 */ /* 0x000fc4000f8e0269 */
[----:B------:R-:W-:Y:S02]  /*0830*/  @!P2 IMAD R111, R90, UR11, R105 ;  /* 0x0000000b5a6fac24 */ /* 0x000fe4000f8e0269 */
[----:B-1----:R-:W-:-:S04]  /*0840*/  @!P4 IMAD.WIDE.U32 R66, R109, 0x4, R66 ;  /* 0x000000046d42c825 */ /* 0x002fc800078e0042 */
[----:B------:R-:W-:Y:S02]  /*0850*/  @!P3 IMAD R107, R91, UR11, R105 ;  /* 0x0000000b5b6bbc24 */ /* 0x000fe4000f8e0269 */
[----:B------:R-:W-:Y:S02]  /*0860*/  IMAD R109, R116, R3, RZ ;  /* 0x00000003746d7224 */ /* 0x000fe400078e02ff */
[----:B----4-:R-:W-:-:S04]  /*0870*/  @!P2 IMAD.WIDE.U32 R68, R111, 0x4, R68 ;  /* 0x000000046f44a825 */ /* 0x010fc800078e0044 */
[----:B------:R-:W-:Y:S02]  /*0880*/  IMAD.MOV.U32 R108, RZ, RZ, RZ ;  /* 0x000000ffff6c7224 */ /* 0x000fe400078e00ff */
[--C-:B------:R-:W-:Y:S02]  /*0890*/  @!P5 IMAD R111, R93, UR11, R105.reuse ;  /* 0x0000000b5d6fdc24 */ /* 0x100fe4000f8e0269 */
[----:B------:R-:W-:Y:S01]  /*08a0*/  @!P1 IMAD R105, R94, UR11, R105 ;  /* 0x0000000b5e699c24 */ /* 0x000fe2000f8e0269 */
[----:B------:R-:W-:Y:S01]  /*08b0*/  MOV R118, RZ ;  /* 0x000000ff00767202 */ /* 0x000fe20000000f00 */
[----:B--2---:R-:W-:Y:S01]  /*08c0*/  @!P3 IMAD.WIDE.U32 R34, R107, 0x4, R34 ;  /* 0x000000046b22b825 */ /* 0x004fe200078e0022 */
[----:B------:R-:W-:-:S03]  /*08d0*/  @!P6 IADD3 R107, PT, PT, R86, R109, RZ ;  /* 0x0000006d566be210 */ /* 0x000fc60007ffe0ff */
[----:B------:R-:W-:Y:S01]  /*08e0*/  HFMA2 R116, -RZ, RZ, 0, 0 ;  /* 0x00000000ff747431 */ /* 0x000fe200000001ff */
[----:B------:R0:W2:Y:S01]  /*08f0*/  @!P2 LDG.E R108, desc[UR8][R68.64] ;  /* 0x00000008446ca981 */ /* 0x0000a2000c1e1900 */
[----:B------:R-:W-:Y:S02]  /*0900*/  HFMA2 R122, -RZ, RZ, 0, 0 ;  /* 0x00000000ff7a7431 */ /* 0x000fe400000001ff */
[----:B-----5:R-:W-:Y:S01]  /*0910*/  @!P1 IMAD.WIDE.U32 R36, R105, 0x4, R36 ;  /* 0x0000000469249825 */ /* 0x020fe200078e0024 */
[----:B------:R-:W-:Y:S01]  /*0920*/  IADD3 R105, P2, PT, R109, R87, RZ ;  /* 0x000000576d697210 */ /* 0x000fe20007f5e0ff */
[----:B------:R-:W4:Y:S01]  /*0930*/  @!P3 LDG.E R118, desc[UR8][R34.64] ;  /* 0x000000082276b981 */ /* 0x000f22000c1e1900 */
[----:B------:R-:W-:Y:S01]  /*0940*/  MOV R120, RZ ;  /* 0x000000ff00787202 */ /* 0x000fe20000000f00 */
[----:B------:R-:W-:Y:S02]  /*0950*/  IMAD.MOV.U32 R106, RZ, RZ, RZ ;  /* 0x000000ffff6a7224 */ /* 0x000fe400078e00ff */
[----:B------:R-:W-:Y:S01]  /*0960*/  @!P5 IMAD.WIDE.U32 R38, R111, 0x4, R38 ;  /* 0x000000046f26d825 */ /* 0x000fe200078e0026 */
[----:B------:R-:W5:Y:S03]  /*0970*/  @!P4 LDG.E R116, desc[UR8][R66.64] ;  /* 0x000000084274c981 */ /* 0x000f66000c1e1900 */
[----:B0-----:R-:W-:Y:S01]  /*0980*/  @!P6 IMAD.WIDE R68, R107, 0x4, R32 ;  /* 0x000000046b44e825 */ /* 0x001fe200078e0220 */
[C---:B------:R-:W-:Y:S01]  /*0990*/  IADD3 R33, PT, PT, R86.reuse, 0x20, RZ ;  /* 0x0000002056217810 */ /* 0x040fe20007ffe0ff */
[----:B------:R-:W5:Y:S01]  /*09a0*/  @!P5 LDG.E R106, desc[UR8][R38.64] ;  /* 0x00000008266ad981 */ /* 0x000f62000c1e1900 */
[----:B------:R-:W-:Y:S01]  /*09b0*/  LEA.HI.X.SX32 R107, R109, R95, 0x1, P2 ;  /* 0x0000005f6d6b7211 */ /* 0x000fe200010f0eff */
[----:B------:R-:W-:Y:S01]  /*09c0*/  VIADD R124, R86, 0x10 ;  /* 0x00000010567c7836 */ /* 0x000fe20000000000 */
[----:B---3--:R-:W-:Y:S01]  /*09d0*/  LEA R32, P3, R105, UR6, 0x2 ;  /* 0x0000000669207c11 */ /* 0x008fe2000f8610ff */
[----:B------:R0:W3:Y:S01]  /*09e0*/  @!P1 LDG.E R120, desc[UR8][R36.64] ;  /* 0x0000000824789981 */ /* 0x0000e2000c1e1900 */
[----:B------:R-:W-:-:S02]  /*09f0*/  ISETP.GE.OR P2, PT, R33, R3, P0 ;  /* 0x000000032100720c */ /* 0x000fc40000746670 */
[----:B------:R-:W-:Y:S01]  /*0a00*/  LEA.HI.X R33, R105, UR7, R107, 0x2, P3 ;  /* 0x0000000769217c11 */ /* 0x000fe200098f146b */
[----:B------:R1:W3:Y:S01]  /*0a10*/  @!P6 LDG.E R122, desc[UR8][R68.64] ;  /* 0x00000008447ae981 */ /* 0x0002e2000c1e1900 */
[-C--:B------:R-:W-:Y:S02]  /*0a20*/  ISETP.GE.OR P1, PT, R124, R3.reuse, P0 ;  /* 0x000000037c00720c */ /* 0x080fe40000726670 */
[-C--:B------:R-:W-:Y:S02]  /*0a30*/  ISETP.GE.OR P6, PT, R96, R3.reuse, P0 ;  /* 0x000000036000720c */ /* 0x080fe400007c6670 */
[-C--:B------:R-:W-:Y:S02]  /*0a40*/  ISETP.GE.OR P5, PT, R98, R3.reuse, P0 ;  /* 0x000000036200720c */ /* 0x080fe400007a6670 */
[-C--:B------:R-:W-:Y:S02]  /*0a50*/  ISETP.GE.OR P4, PT, R100, R3.reuse, P0 ;  /* 0x000000036400720c */ /* 0x080fe40000786670 */
[----:B------:R-:W-:-:S02]  /*0a60*/  ISETP.GE.OR P3, PT, R102, R3, P0 ;  /* 0x000000036600720c */ /* 0x000fc40000766670 */
[----:B------:R-:W-:Y:S01]  /*0a70*/  ISETP.GE.OR P0, PT, R104, R3, P0 ;  /* 0x000000036800720c */ /* 0x000fe20000706670 */
[----:B0-----:R-:W-:Y:S02]  /*0a80*/  HFMA2 R36, -RZ, RZ, 0, 0 ;  /* 0x00000000ff247431 */ /* 0x001fe400000001ff */
[----:B-1----:R-:W-:Y:S01]  /*0a90*/  HFMA2 R68, -RZ, RZ, 0, 0 ;  /* 0x00000000ff447431 */ /* 0x002fe200000001ff */
[----:B------:R-:W-:Y:S02]  /*0aa0*/  CS2R R34, SRZ ;  /* 0x0000000000227805 */ /* 0x000fe4000001ff00 */
[----:B------:R-:W-:Y:S01]  /*0ab0*/  MOV R38, RZ ;  /* 0x000000ff00267202 */ /* 0x000fe20000000f00 */
[----:B------:R-:W-:Y:S01]  /*0ac0*/  IMAD.MOV.U32 R66, RZ, RZ, RZ ;  /* 0x000000ffff427224 */ /* 0x000fe200078e00ff */
[----:B------:R-:W-:Y:S02]  /*0ad0*/  MOV R124, RZ ;  /* 0x000000ff007c7202 */ /* 0x000fe40000000f00 */
[----:B------:R-:W3:Y:S04]  /*0ae0*/  @!P1 LDG.E R34, desc[UR8][R32.64+0x40] ;  /* 0x0000400820229981 */ /* 0x000ee8000c1e1900 */
[----:B------:R-:W3:Y:S04]  /*0af0*/  @!P2 LDG.E R38, desc[UR8][R32.64+0x80] ;  /* 0x000080082026a981 */ /* 0x000ee8000c1e1900 */
[----:B------:R-:W3:Y:S04]  /*0b00*/  @!P6 LDG.E R36, desc[UR8][R32.64+0xc0] ;  /* 0x0000c0082024e981 */ /* 0x000ee8000c1e1900 */
[----:B------:R-:W3:Y:S04]  /*0b10*/  @!P5 LDG.E R66, desc[UR8][R32.64+0x100] ;  /* 0x000100082042d981 */ /* 0x000ee8000c1e1900 */
[----:B------:R-:W3:Y:S04]  /*0b20*/  @!P4 LDG.E R124, desc[UR8][R32.64+0x140] ;  /* 0x00014008207cc981 */ /* 0x000ee8000c1e1900 */
[----:B------:R-:W3:Y:S04]  /*0b30*/  @!P3 LDG.E R68, desc[UR8][R32.64+0x180] ;  /* 0x000180082044b981 */ /* 0x000ee8000c1e1900 */
[----:B------:R-:W3:Y:S01]  /*0b40*/  @!P0 LDG.E R35, desc[UR8][R32.64+0x1c0] ;  /* 0x0001c00820238981 */ /* 0x000ee2000c1e1900 */
[----:B------:R-:W-:Y:S01]  /*0b50*/  MOV R67, R97 ;  /* 0x0000006100437202 */ /* 0x000fe20000000f00 */
[----:B------:R-:W-:-:S02]  /*0b60*/  UMOV UR6, 0x10 ;  /* 0x0000001000067882 */ /* 0x000fc40000000000 */
[----:B------:R0:W-:Y:S04]  /*0b70*/  STS [R99], R110 ;  /* 0x0000006e63007388 */ /* 0x0001e80000000800 */
[----:B------:R0:W-:Y:S04]  /*0b80*/  STS [R99+0x400], R112 ;  /* 0x0004007063007388 */ /* 0x0001e80000000800 */
[----:B------:R0:W-:Y:S04]  /*0b90*/  STS [R99+0x800], R114 ;  /* 0x0008007263007388 */ /* 0x0001e80000000800 */
[----:B--2---:R0:W-:Y:S04]  /*0ba0*/  STS [R99+0xc00], R108 ;  /* 0x000c006c63007388 */ /* 0x0041e80000000800 */
[----:B----4-:R0:W-:Y:S04]  /*0bb0*/  STS [R99+0x1000], R118 ;  /* 0x0010007663007388 */ /* 0x0101e80000000800 */
[----:B-----5:R0:W-:Y:S04]  /*0bc0*/  STS [R99+0x1400], R116 ;  /* 0x0014007463007388 */ /* 0x0201e80000000800 */
[----:B------:R0:W-:Y:S04]  /*0bd0*/  STS [R99+0x1800], R106 ;  /* 0x0018006a63007388 */ /* 0x0001e80000000800 */
[----:B---3--:R0:W-:Y:S04]  /*0be0*/  STS [R99+0x1c00], R120 ;  /* 0x001c007863007388 */ /* 0x0081e80000000800 */
[----:B------:R0:W-:Y:S04]  /*0bf0*/  STS [R103], R122 ;  /* 0x0000007a67007388 */ /* 0x0001e80000000800 */
[----:B------:R0:W-:Y:S04]  /*0c00*/  STS [R103+0x40], R34 ;  /* 0x0000402267007388 */ /* 0x0001e80000000800 */
[----:B------:R0:W-:Y:S04]  /*0c10*/  STS [R103+0x80], R38 ;  /* 0x0000802667007388 */ /* 0x0001e80000000800 */
[----:B------:R0:W-:Y:S04]  /*0c20*/  STS [R103+0xc0], R36 ;  /* 0x0000c02467007388 */ /* 0x0001e80000000800 */
[----:B------:R0:W-:Y:S04]  /*0c30*/  STS [R103+0x100], R66 ;  /* 0x0001004267007388 */ /* 0x0001e80000000800 */
[----:B------:R0:W-:Y:S04]  /*0c40*/  STS [R103+0x140], R124 ;  /* 0x0001407c67007388 */ /* 0x0001e80000000800 */
[----:B------:R0:W-:Y:S04]  /*0c50*/  STS [R103+0x180], R68 ;  /* 0x0001804467007388 */ /* 0x0001e80000000800 */
[----:B------:R0:W-:Y:S01]  /*0c60*/  STS [R103+0x1c0], R35 ;  /* 0x0001c02367007388 */ /* 0x0001e20000000800 */
[----:B------:R-:W-:Y:S06]  /*0c70*/  BAR.SYNC.DEFER_BLOCKING 0x0 ;  /* 0x0000000000007b1d */ /* 0x000fec0000010000 */
.L_x_1:
[----:B0-----:R-:W-:Y:S04]  /*0c80*/  LDS R66, [R67+-0x100] ;  /* 0xffff000043427984 */ /* 0x001fe80000000800 */
[----:B------:R-:W0:Y:S04]  /*0c90*/  LDS.128 R32, [R101+UR6+-0x10] ;  /* 0xfffff00665207984 */ /* 0x000e280008000c00 */
[----:B------:R-:W1:Y:S01]  /*0ca0*/  LDS.128 R36, [R101+UR6] ;  /* 0x0000000665247984 */ /* 0x000e620008000c00 */
[----:B------:R-:W-:-:S03]  /*0cb0*/  UIADD3 UR6, UPT, UPT, UR6, 0x200, URZ ;  /* 0x0000020006067890 */ /* 0x000fc6000fffe0ff */
[----:B------:R-:W2:Y:S01]  /*0cc0*/  LDS R68, [R67+-0xc0] ;  /* 0xffff400043447984 */ /* 0x000ea20000000800 */
[----:B------:R-:W-:-:S03]  /*0cd0*/  UISETP.NE.AND UP0, UPT, UR6, 0x2010, UPT ;  /* 0x000020100600788c */ /* 0x000fc6000bf05270 */
[----:B------:R-:W3:Y:S04]  /*0ce0*/  LDS R106, [R67+-0x80] ;  /* 0xffff8000436a7984 */ /* 0x000ee80000000800 */
[----:B------:R-:W4:Y:S04]  /*0cf0*/  LDS R108, [R67+-0x40] ;  /* 0xffffc000436c7984 */ /* 0x000f280000000800 */
[----:B------:R-:W5:Y:S04]  /*0d00*/  LDS R110, [R67] ;  /* 0x00000000436e7984 */ /* 0x000f680000000800 */
[----:B------:R-:W5:Y:S01]  /*0d10*/  LDS R112, [R67+0x40] ;  /* 0x0000400043707984 */ /* 0x000f620000000800 */
[C---:B0-----:R-:W-:Y:S01]  /*0d20*/  FFMA R79, R66.reuse, R32, R79 ;  /* 0x00000020424f7223 */ /* 0x041fe2000000004f */
[C---:B------:R-:W-:Y:S01]  /*0d30*/  FFMA R76, R66.reuse, R33, R76 ;  /* 0x00000021424c7223 */ /* 0x040fe2000000004c */
[C---:B------:R-:W-:Y:S01]  /*0d40*/  FFMA R77, R66.reuse, R34, R77 ;  /* 0x00000022424d7223 */ /* 0x040fe2000000004d */
[C---:B------:R-:W-:Y:S01]  /*0d50*/  FFMA R74, R66.reuse, R35, R74 ;  /* 0x00000023424a7223 */ /* 0x040fe2000000004a */
[C---:B-1----:R-:W-:Y:S01]  /*0d60*/  FFMA R75, R66.reuse, R36, R75 ;  /* 0x00000024424b7223 */ /* 0x042fe2000000004b */
[C---:B------:R-:W-:Y:S01]  /*0d70*/  FFMA R72, R66.reuse, R37, R72 ;  /* 0x0000002542487223 */ /* 0x040fe20000000048 */
[C---:B------:R-:W-:Y:S01]  /*0d80*/  FFMA R73, R66.reuse, R38, R73 ;  /* 0x0000002642497223 */ /* 0x040fe20000000049 */
[----:B------:R-:W-:Y:S01]  /*0d90*/  FFMA R70, R66, R39, R70 ;  /* 0x0000002742467223 */ /* 0x000fe20000000046 */
[C---:B--2---:R-:W-:Y:S01]  /*0da0*/  FFMA R71, R68.reuse, R32, R71 ;  /* 0x0000002044477223 */ /* 0x044fe20000000047 */
[C---:B------:R-:W-:Y:S01]  /*0db0*/  FFMA R64, R68.reuse, R33, R64 ;  /* 0x0000002144407223 */ /* 0x040fe20000000040 */
[C---:B------:R-:W-:Y:S01]  /*0dc0*/  FFMA R65, R68.reuse, R34, R65 ;  /* 0x0000002244417223 */ /* 0x040fe20000000041 */
[C---:B------:R-:W-:Y:S01]  /*0dd0*/  FFMA R62, R68.reuse, R35, R62 ;  /* 0x00000023443e7223 */ /* 0x040fe2000000003e */
[C---:B------:R-:W-:Y:S01]  /*0de0*/  FFMA R63, R68.reuse, R36, R63 ;  /* 0x00000024443f7223 */ /* 0x040fe2000000003f */
[C---:B------:R-:W-:Y:S01]  /*0df0*/  FFMA R60, R68.reuse, R37, R60 ;  /* 0x00000025443c7223 */ /* 0x040fe2000000003c */
[C---:B------:R-:W-:Y:S01]  /*0e00*/  FFMA R61, R68.reuse, R38, R61 ;  /* 0x00000026443d7223 */ /* 0x040fe2000000003d */
[----:B------:R-:W-:Y:S01]  /*0e10*/  FFMA R58, R68, R39, R58 ;  /* 0x00000027443a7223 */ /* 0x000fe2000000003a */
[----:B------:R-:W0:Y:S01]  /*0e20*/  LDS R66, [R67+0x80] ;  /* 0x0000800043427984 */ /* 0x000e220000000800 */
[C---:B---3--:R-:W-:Y:S01]  /*0e30*/  FFMA R59, R106.reuse, R32, R59 ;  /* 0x000000206a3b7223 */ /* 0x048fe2000000003b */
[C---:B------:R-:W-:Y:S01]  /*0e40*/  FFMA R56, R106.reuse, R33, R56 ;  /* 0x000000216a387223 */ /* 0x040fe20000000038 */
[C---:B------:R-:W-:Y:S01]  /*0e50*/  FFMA R57, R106.reuse, R34, R57 ;  /* 0x000000226a397223 */ /* 0x040fe20000000039 */
[----:B------:R1:W2:Y:S01]  /*0e60*/  LDS R68, [R67+0xc0] ;  /* 0x0000c00043447984 */ /* 0x0002a20000000800 */
[C---:B------:R-:W-:Y:S01]  /*0e70*/  FFMA R54, R106.reuse, R35, R54 ;  /* 0x000000236a367223 */ /* 0x040fe20000000036 */
[C---:B------:R-:W-:Y:S01]  /*0e80*/  FFMA R55, R106.reuse, R36, R55 ;  /* 0x000000246a377223 */ /* 0x040fe20000000037 */
[C---:B------:R-:W-:Y:S01]  /*0e90*/  FFMA R52, R106.reuse, R37, R52 ;  /* 0x000000256a347223 */ /* 0x040fe20000000034 */
[C---:B------:R-:W-:Y:S01]  /*0ea0*/  FFMA R53, R106.reuse, R38, R53 ;  /* 0x000000266a357223 */ /* 0x040fe20000000035 */
[----:B------:R-:W-:Y:S01]  /*0eb0*/  FFMA R50, R106, R39, R50 ;  /* 0x000000276a327223 */ /* 0x000fe20000000032 */
[C---:B----4-:R-:W-:Y:S01]  /*0ec0*/  FFMA R51, R108.reuse, R32, R51 ;  /* 0x000000206c337223 */ /* 0x050fe20000000033 */
[C---:B------:R-:W-:Y:S01]  /*0ed0*/  FFMA R48, R108.reuse, R33, R48 ;  /* 0x000000216c307223 */ /* 0x040fe20000000030 */
[C---:B------:R-:W-:Y:S01]  /*0ee0*/  FFMA R49, R108.reuse, R34, R49 ;  /* 0x000000226c317223 */ /* 0x040fe20000000031 */
[C---:B------:R-:W-:Y:S01]  /*0ef0*/  FFMA R46, R108.reuse, R35, R46 ;  /* 0x000000236c2e7223 */ /* 0x040fe2000000002e */
[C---:B------:R-:W-:Y:S01]  /*0f00*/  FFMA R47, R108.reuse, R36, R47 ;  /* 0x000000246c2f7223 */ /* 0x040fe2000000002f */
[C---:B------:R-:W-:Y:S01]  /*0f10*/  FFMA R44, R108.reuse, R37, R44 ;  /* 0x000000256c2c7223 */ /* 0x040fe2000000002c */
[C---:B------:R-:W-:Y:S01]  /*0f20*/  FFMA R45, R108.reuse, R38, R45 ;  /* 0x000000266c2d7223 */ /* 0x040fe2000000002d */
[----:B------:R-:W-:Y:S01]  /*0f30*/  FFMA R42, R108, R39, R42 ;  /* 0x000000276c2a7223 */ /* 0x000fe2000000002a */
[C---:B-----5:R-:W-:Y:S01]  /*0f40*/  FFMA R43, R110.reuse, R32, R43 ;  /* 0x000000206e2b7223 */ /* 0x060fe2000000002b */
[C---:B------:R-:W-:Y:S01]  /*0f50*/  FFMA R40, R110.reuse, R33, R40 ;  /* 0x000000216e287223 */ /* 0x040fe20000000028 */
[C---:B------:R-:W-:Y:S01]  /*0f60*/  FFMA R41, R110.reuse, R34, R41 ;  /* 0x000000226e297223 */ /* 0x040fe20000000029 */
[C---:B------:R-:W-:Y:S01]  /*0f70*/  FFMA R30, R110.reuse, R35, R30 ;  /* 0x000000236e1e7223 */ /* 0x040fe2000000001e */
[C---:B------:R-:W-:Y:S01]  /*0f80*/  FFMA R31, R110.reuse, R36, R31 ;  /* 0x000000246e1f7223 */ /* 0x040fe2000000001f */
[C---:B------:R-:W-:Y:S01]  /*0f90*/  FFMA R28, R110.reuse, R37, R28 ;  /* 0x000000256e1c7223 */ /* 0x040fe2000000001c */
[C---:B------:R-:W-:Y:S01]  /*0fa0*/  FFMA R29, R110.reuse, R38, R29 ;  /* 0x000000266e1d7223 */ /* 0x040fe2000000001d */
[----:B------:R-:W-:Y:S01]  /*0fb0*/  FFMA R26, R110, R39, R26 ;  /* 0x000000276e1a7223 */ /* 0x000fe2000000001a */
[C---:B------:R-:W-:Y:S01]  /*0fc0*/  FFMA R27, R112.reuse, R32, R27 ;  /* 0x00000020701b7223 */ /* 0x040fe2000000001b */
[C---:B------:R-:W-:Y:S01]  /*0fd0*/  FFMA R24, R112.reuse, R33, R24 ;  /* 0x0000002170187223 */ /* 0x040fe20000000018 */
[C---:B------:R-:W-:Y:S01]  /*0fe0*/  FFMA R25, R112.reuse, R34, R25 ;  /* 0x0000002270197223 */ /* 0x040fe20000000019 */
[C---:B------:R-:W-:Y:S01]  /*0ff0*/  FFMA R22, R112.reuse, R35, R22 ;  /* 0x0000002370167223 */ /* 0x040fe20000000016 */
[C---:B------:R-:W-:Y:S01]  /*1000*/  FFMA R23, R112.reuse, R36, R23 ;  /* 0x0000002470177223 */ /* 0x040fe20000000017 */
[C---:B------:R-:W-:Y:S01]  /*1010*/  FFMA R20, R112.reuse, R37, R20 ;  /* 0x0000002570147223 */ /* 0x040fe20000000014 */
[C---:B------:R-:W-:Y:S01]  /*1020*/  FFMA R21, R112.reuse, R38, R21 ;  /* 0x0000002670157223 */ /* 0x040fe20000000015 */
[----:B------:R-:W-:Y:S01]  /*1030*/  FFMA R18, R112, R39, R18 ;  /* 0x0000002770127223 */ /* 0x000fe20000000012 */
[----:B-1----:R-:W-:-:S02]  /*1040*/  VIADD R67, R67, 0x4 ;  /* 0x0000000443437836 */ /* 0x002fc40000000000 */
[C---:B0-----:R-:W-:Y:S01]  /*1050*/  FFMA R19, R66.reuse, R32, R19 ;  /* 0x0000002042137223 */ /* 0x041fe20000000013 */
[C---:B------:R-:W-:Y:S01]  /*1060*/  FFMA R16, R66.reuse, R33, R16 ;  /* 0x0000002142107223 */ /* 0x040fe20000000010 */
[C---:B------:R-:W-:Y:S01]  /*1070*/  FFMA R17, R66.reuse, R34, R17 ;  /* 0x0000002242117223 */ /* 0x040fe20000000011 */
[C---:B------:R-:W-:Y:S01]  /*1080*/  FFMA R14, R66.reuse, R35, R14 ;  /* 0x00000023420e7223 */ /* 0x040fe2000000000e */
[C---:B------:R-:W-:Y:S01]  /*1090*/  FFMA R15, R66.reuse, R36, R15 ;  /* 0x00000024420f7223 */ /* 0x040fe2000000000f */
        /* <DEDUP_REMOVED lines=11> */
[----:B------:R-:W-:Y:S06]  /*1150*/  BRA.U UP0, `(.L_x_1) ;  /* 0xfffffff900c87547 */ /* 0x000fec000b83ffff */
[----:B------:R-:W-:Y:S01]  /*1160*/  BAR.SYNC.DEFER_BLOCKING 0x0 ;  /* 0x0000000000007b1d */ /* 0x000fe20000010000 */
[----:B------:R-:W-:-:S04]  /*1170*/  UIADD3 UR4, UPT, UPT, UR4, 0x10, URZ ;  /* 0x0000001004047890 */ /* 0x000fc8000fffe0ff */
[----:B------:R-:W-:-:S09]  /*1180*/  UISETP.GE.AND UP0, UPT, UR4, UR11, UPT ;  /* 0x0000000b0400728c */ /* 0x000fd2000bf06270 */
[----:B------:R-:W-:Y:S05]  /*1190*/  BRA.U !UP0, `(.L_x_2) ;  /* 0xfffffff508087547 */ /* 0x000fea000b83ffff */
.L_x_0:
[----:B------:R-:W1:Y:S01]  /*11a0*/  LDC.64 R32, c[0x0][0x390] ;  /* 0x0000e400ff207b82 */ /* 0x000e620000000a00 */
[----:B------:R-:W-:Y:S02]  /*11b0*/  LEA R78, R78, UR5, 0x6 ;  /* 0x000000054e4e7c11 */ /* 0x000fe4000f8e30ff */
[----:B------:R-:W-:Y:S02]  /*11c0*/  LEA R81, R81, R0, 0x3 ;  /* 0x0000000051517211 */ /* 0x000fe400078e18ff */
[----:B------:R-:W-:Y:S02]  /*11d0*/  LEA R78, R83, R78, 0x3 ;  /* 0x0000004e534e7211 */ /* 0x000fe400078e18ff */
[----:B------:R-:W-:-:S05]  /*11e0*/  LEA R81, R80, R81, 0x5 ;  /* 0x0000005150517211 */ /* 0x000fca00078e28ff */
[----:B------:R-:W-:-:S04]  /*11f0*/  IMAD R81, R78, R3, R81 ;  /* 0x000000034e517224 */ /* 0x000fc800078e0251 */
[----:B-1----:R-:W-:-:S05]  /*1200*/  IMAD.WIDE R32, R81, 0x4, R32 ;  /* 0x0000000451207825 */ /* 0x002fca00078e0220 */
[----:B0-----:R-:W-:Y:S01]  /*1210*/  STG.E desc[UR8][R32.64], R79 ;  /* 0x0000004f20007986 */ /* 0x001fe2000c101908 */
[----:B------:R-:W-:-:S03]  /*1220*/  IMAD.WIDE R34, R3, 0x4, R32 ;  /* 0x0000000403227825 */ /* 0x000fc600078e0220 */
[----:B------:R-:W-:Y:S01]  /*1230*/  STG.E desc[UR8][R32.64+0x4], R76 ;  /* 0x0000044c20007986 */ /* 0x000fe2000c101908 */
[----:B------:R-:W-:-:S03]  /*1240*/  IMAD.WIDE R36, R3, 0x4, R34 ;  /* 0x0000000403247825 */ /* 0x000fc600078e0222 */
[----:B------:R-:W-:Y:S04]  /*1250*/  STG.E desc[UR8][R32.64+0x8], R77 ;  /* 0x0000084d20007986 */ /* 0x000fe8000c101908 */
[----:B------:R-:W-:Y:S04]  /*1260*/  STG.E desc[UR8][R32.64+0xc], R74 ;  /* 0x00000c4a20007986 */ /* 0x000fe8000c101908 */
[----:B------:R-:W-:Y:S04]  /*1270*/  STG.E desc[UR8][R32.64+0x10], R75 ;  /* 0x0000104b20007986 */ /* 0x000fe8000c101908 */
[----:B------:R-:W-:Y:S04]  /*1280*/  STG.E desc[UR8][R32.64+0x14], R72 ;  /* 0x0000144820007986 */ /* 0x000fe8000c101908 */
[----:B------:R-:W-:Y:S04]  /*1290*/  STG.E desc[UR8][R32.64+0x18], R73 ;  /* 0x0000184920007986 */ /* 0x000fe8000c101908 */
[----:B------:R0:W-:Y:S04]  /*12a0*/  STG.E desc[UR8][R32.64+0x1c], R70 ;  /* 0x00001c4620007986 */ /* 0x0001e8000c101908 */
[----:B------:R-:W-:Y:S04]  /*12b0*/  STG.E desc[UR8][R34.64], R71 ;  /* 0x0000004722007986 */ /* 0x000fe8000c101908 */
[----:B------:R-:W-:Y:S01]  /*12c0*/  STG.E desc[UR8][R34.64+0x4], R64 ;  /* 0x0000044022007986 */ /* 0x000fe2000c101908 */
[----:B0-----:R-:W-:-:S03]  /*12d0*/  IMAD.WIDE R32, R3, 0x4, R36 ;  /* 0x0000000403207825 */ /* 0x001fc600078e0224 */
        /* <DEDUP_REMOVED lines=57> */
[----:B------:R-:W-:Y:S01]  /*1670*/  STG.E desc[UR8][R24.64+0x1c], R2 ;  /* 0x00001c0218007986 */ /* 0x000fe2000c101908 */
[----:B------:R-:W-:Y:S05]  /*1680*/  EXIT ;  /* 0x000000000000794d */ /* 0x000fea0003800000 */
.L_x_3:
[----:B------:R-:W-:-:S00]  /*1690*/  BRA `(.L_x_3) ;  /* 0xfffffffc00fc7947 */ /* 0x000fc0000383ffff */
[----:B------:R-:W-:-:S00]  /*16a0*/  NOP ;  /* 0x0000000000007918 */ /* 0x000fc00000000000 */
        /* <DEDUP_REMOVED lines=13> */
.L_x_4:


//--------------------- .nv.shared._Z5mm32wPfS_S_iii --------------------------
	.section	.nv.shared._Z5mm32wPfS_S_iii,"aw",@nobits
	.sectionflags	@""
	.align	4
.nv.shared._Z5mm32wPfS_S_iii:
	.zero		17408


//--------------------- .nv.shared.reserved.0     --------------------------
	.section	.nv.shared.reserved.0,"aw",@nobits
	.weak		__nv_reservedSMEM_offset_0_alias
	.size		__nv_reservedSMEM_offset_0_alias, 0, 64
	.other		__nv_reservedSMEM_offset_0_alias,@"STO_CUDA_RESERVED_SHARED STV_DEFAULT"
__nv_reservedSMEM_offset_0_alias:
	.zero		0
	.zero		64


//--------------------- .nv.constant0._Z5mm32wPfS_S_iii --------------------------
	.section	.nv.constant0._Z5mm32wPfS_S_iii,"a",@progbits
	.sectionflags	@""
	.align	4
.nv.constant0._Z5mm32wPfS_S_iii:
	.zero		932


//--------------------- SYMBOLS --------------------------

	.type		.nv.reservedSmem.offset0,@object
	.size		.nv.reservedSmem.offset0,0x4
	.type		.nv.reservedSmem.cap,@object
	.size		.nv.reservedSmem.cap,0x4
